//
// Generated by NVIDIA NVVM Compiler
//
// Compiler Build ID: CL-36424714
// Cuda compilation tools, release 13.0, V13.0.88
// Based on NVVM 20.0.0
//

.version 9.0
.target sm_100
.address_size 64

	// .globl	_Z3addiiPi
.extern .func  (.param .b32 func_retval0) vprintf
(
	.param .b64 vprintf_param_0,
	.param .b64 vprintf_param_1
)
;
.global .align 1 .b8 $str[23] = {72, 101, 108, 108, 111, 32, 87, 111, 114, 108, 100, 32, 102, 114, 111, 109, 32, 71, 80, 85, 33, 10};

.visible .entry _Z3addiiPi(
	.param .u32 _Z3addiiPi_param_0,
	.param .u32 _Z3addiiPi_param_1,
	.param .u64 .ptr .align 1 _Z3addiiPi_param_2
)
{
	.reg .b32 	%r<4>;
	.reg .b64 	%rd<3>;

	ld.param.u32 	%r1, [_Z3addiiPi_param_0];
	ld.param.u32 	%r2, [_Z3addiiPi_param_1];
	ld.param.u64 	%rd1, [_Z3addiiPi_param_2];
	cvta.to.global.u64 	%rd2, %rd1;
	add.s32 	%r3, %r2, %r1;
	st.global.u32 	[%rd2], %r3;
	ret;

}
	// .globl	_Z4testiPi
.visible .entry _Z4testiPi(
	.param .u32 _Z4testiPi_param_0,
	.param .u64 .ptr .align 1 _Z4testiPi_param_1
)
{
	.reg .b32 	%r<2>;
	.reg .b64 	%rd<3>;

	ld.param.u32 	%r1, [_Z4testiPi_param_0];
	ld.param.u64 	%rd1, [_Z4testiPi_param_1];
	cvta.to.global.u64 	%rd2, %rd1;
	st.global.u32 	[%rd2], %r1;
	ret;

}
	// .globl	_Z10cuda_hellov
.visible .entry _Z10cuda_hellov()
{
	.reg .b32 	%r<3>;
	.reg .b64 	%rd<3>;

	mov.u64 	%rd1, $str;
	cvta.global.u64 	%rd2, %rd1;
	{ // callseq 0, 0
	.param .b64 param0;
	st.param.b64 	[param0], %rd2;
	.param .b64 param1;
	st.param.b64 	[param1], 0;
	.param .b32 retval0;
	call.uni (retval0), 
	vprintf, 
	(
	param0, 
	param1
	);
	ld.param.b32 	%r1, [retval0];
	} // callseq 0
	ret;

}


// ===== COMPILED SASS (sm_100) =====

	.target	sm_100

	.elftype	@"ET_EXEC"


//--------------------- .note.nv.tkinfo           --------------------------
	.section	.note.nv.tkinfo,"",@"SHT_NOTE"
	.sectionflags	@"SHF_NOTE_NV_TKINFO"
	.tkinfo
        /*0018*/ 	.word	0x00000002
        /*0030*/ 	.string	""
        /*0030*/ 	.string	"ptxas"
        /*0030*/ 	.string	"Cuda compilation tools, release 13.0, V13.0.88"
        /*0030*/ 	.string	"Build cuda_13.0.r13.0/compiler.36424714_0"
        /*0030*/ 	.string	"-arch sm_100 -m 64 "



//--------------------- .note.nv.cuinfo           --------------------------
	.section	.note.nv.cuinfo,"",@"SHT_NOTE"
	.sectionflags	@"SHF_NOTE_NV_CUINFO"
        /*0018*/ 	.short	0x0002
        /*001a*/ 	.short	0x0064
        /*001c*/ 	.short	0x0082
	.zero		2


//--------------------- .nv.info                  --------------------------
	.section	.nv.info,"",@"SHT_CUDA_INFO"
	.align	4


	//----- nvinfo : EIATTR_REGCOUNT
	.align		4
        /*0000*/ 	.byte	0x04, 0x2f
        /*0002*/ 	.short	(.L_2 - .L_1)
	.align		4
.L_1:
        /*0004*/ 	.word	index@(_Z3addiiPi)
        /*0008*/ 	.word	0x00000008


	//----- nvinfo : EIATTR_FRAME_SIZE
	.align		4
.L_2:
        /*000c*/ 	.byte	0x04, 0x11
        /*000e*/ 	.short	(.L_4 - .L_3)
	.align		4
.L_3:
        /*0010*/ 	.word	index@(_Z3addiiPi)
        /*0014*/ 	.word	0x00000000


	//----- nvinfo : EIATTR_REGCOUNT
	.align		4
.L_4:
        /*0018*/ 	.byte	0x04, 0x2f
        /*001a*/ 	.short	(.L_6 - .L_5)
	.align		4
.L_5:
        /*001c*/ 	.word	index@(_Z4testiPi)
        /*0020*/ 	.word	0x00000008


	//----- nvinfo : EIATTR_FRAME_SIZE
	.align		4
.L_6:
        /*0024*/ 	.byte	0x04, 0x11
        /*0026*/ 	.short	(.L_8 - .L_7)
	.align		4
.L_7:
        /*0028*/ 	.word	index@(_Z4testiPi)
        /*002c*/ 	.word	0x00000000


	//----- nvinfo : EIATTR_REGCOUNT
	.align		4
.L_8:
        /*0030*/ 	.byte	0x04, 0x2f
        /*0032*/ 	.short	(.L_10 - .L_9)
	.align		4
.L_9:
        /*0034*/ 	.word	index@(_Z10cuda_hellov)
        /*0038*/ 	.word	0x00000018


	//----- nvinfo : EIATTR_FRAME_SIZE
	.align		4
.L_10:
        /*003c*/ 	.byte	0x04, 0x11
        /*003e*/ 	.short	(.L_12 - .L_11)
	.align		4
.L_11:
        /*0040*/ 	.word	index@(_Z10cuda_hellov)
        /*0044*/ 	.word	0x00000000


	//----- nvinfo : EIATTR_MIN_STACK_SIZE
	.align		4
.L_12:
        /*0048*/ 	.byte	0x04, 0x12
        /*004a*/ 	.short	(.L_14 - .L_13)
	.align		4
.L_13:
        /*004c*/ 	.word	index@(_Z10cuda_hellov)
        /*0050*/ 	.word	0x00000000


	//----- nvinfo : EIATTR_MIN_STACK_SIZE
	.align		4
.L_14:
        /*0054*/ 	.byte	0x04, 0x12
        /*0056*/ 	.short	(.L_16 - .L_15)
	.align		4
.L_15:
        /*0058*/ 	.word	index@(_Z4testiPi)
        /*005c*/ 	.word	0x00000000


	//----- nvinfo : EIATTR_MIN_STACK_SIZE
	.align		4
.L_16:
        /*0060*/ 	.byte	0x04, 0x12
        /*0062*/ 	.short	(.L_18 - .L_17)
	.align		4
.L_17:
        /*0064*/ 	.word	index@(_Z3addiiPi)
        /*0068*/ 	.word	0x00000000
.L_18:


//--------------------- .nv.compat                --------------------------
	.section	.nv.compat,"",@"SHT_CUDA_COMPAT_INFO"
	.align	4
        /*0000*/ 	.byte	0x02, 0x09, 0x00, 0x00, 0x02, 0x02, 0x01, 0x00, 0x02, 0x05, 0x05, 0x00, 0x03, 0x07, 0x01, 0x01
        /*0010*/ 	.byte	0x02, 0x03, 0x00, 0x00, 0x02, 0x06, 0x01, 0x00, 0x04, 0x0b, 0x08, 0x00, 0x09, 0x00, 0x00, 0x00
        /*0020*/ 	.byte	0x00, 0x00, 0x00, 0x00


//--------------------- .nv.info._Z10cuda_hellov  --------------------------
	.section	.nv.info._Z10cuda_hellov,"",@"SHT_CUDA_INFO"
	.sectionflags	@""
	.align	4


	//----- nvinfo : EIATTR_CUDA_API_VERSION
	.align		4
        /*0000*/ 	.byte	0x04, 0x37
        /*0002*/ 	.short	(.L_20 - .L_19)
.L_19:
        /*0004*/ 	.word	0x00000082


	//----- nvinfo : EIATTR_SPARSE_MMA_MASK
	.align		4
.L_20:
        /*0008*/ 	.byte	0x03, 0x50
        /*000a*/ 	.short	0x0000


	//----- nvinfo : EIATTR_MAXREG_COUNT
	.align		4
        /*000c*/ 	.byte	0x03, 0x1b
        /*000e*/ 	.short	0x00ff


	//----- nvinfo : EIATTR_EXTERNS
	.align		4
        /*0010*/ 	.byte	0x04, 0x0f
        /*0012*/ 	.short	(.L_22 - .L_21)


	//   ....[0]....
	.align		4
.L_21:
        /*0014*/ 	.word	index@(vprintf)


	//----- nvinfo : EIATTR_MERCURY_ISA_VERSION
	.align		4
.L_22:
        /*0018*/ 	.byte	0x03, 0x5f
        /*001a*/ 	.short	0x0101


	//----- nvinfo : EIATTR_VRC_CTA_INIT_COUNT
	.align		4
        /*001c*/ 	.byte	0x02, 0x4a
	.zero		1
	.zero		1


	//----- nvinfo : EIATTR_SYSCALL_OFFSETS
	.align		4
        /*0020*/ 	.byte	0x04, 0x46
        /*0022*/ 	.short	(.L_24 - .L_23)


	//   ....[0]....
.L_23:
        /*0024*/ 	.word	0x00000080


	//----- nvinfo : EIATTR_EXIT_INSTR_OFFSETS
	.align		4
.L_24:
        /*0028*/ 	.byte	0x04, 0x1c
        /*002a*/ 	.short	(.L_26 - .L_25)


	//   ....[0]....
.L_25:
        /*002c*/ 	.word	0x00000090


	//----- nvinfo : EIATTR_SW_WAR
	.align		4
.L_26:
        /*0030*/ 	.byte	0x04, 0x36
        /*0032*/ 	.short	(.L_28 - .L_27)
.L_27:
        /*0034*/ 	.word	0x00000008
.L_28:


//--------------------- .nv.info._Z4testiPi       --------------------------
	.section	.nv.info._Z4testiPi,"",@"SHT_CUDA_INFO"
	.sectionflags	@""
	.align	4


	//----- nvinfo : EIATTR_CUDA_API_VERSION
	.align		4
        /*0000*/ 	.byte	0x04, 0x37
        /*0002*/ 	.short	(.L_30 - .L_29)
.L_29:
        /*0004*/ 	.word	0x00000082


	//----- nvinfo : EIATTR_KPARAM_INFO
	.align		4
.L_30:
        /*0008*/ 	.byte	0x04, 0x17
        /*000a*/ 	.short	(.L_32 - .L_31)
.L_31:
        /*000c*/ 	.word	0x00000000
        /*0010*/ 	.short	0x0001
        /*0012*/ 	.short	0x0008
        /*0014*/ 	.byte	0x00, 0xf5, 0x21, 0x00


	//----- nvinfo : EIATTR_KPARAM_INFO
	.align		4
.L_32:
        /*0018*/ 	.byte	0x04, 0x17
        /*001a*/ 	.short	(.L_34 - .L_33)
.L_33:
        /*001c*/ 	.word	0x00000000
        /*0020*/ 	.short	0x0000
        /*0022*/ 	.short	0x0000
        /*0024*/ 	.byte	0x00, 0xf0, 0x11, 0x00


	//----- nvinfo : EIATTR_SPARSE_MMA_MASK
	.align		4
.L_34:
        /*0028*/ 	.byte	0x03, 0x50
        /*002a*/ 	.short	0x0000


	//----- nvinfo : EIATTR_MAXREG_COUNT
	.align		4
        /*002c*/ 	.byte	0x03, 0x1b
        /*002e*/ 	.short	0x00ff


	//----- nvinfo : EIATTR_MERCURY_ISA_VERSION
	.align		4
        /*0030*/ 	.byte	0x03, 0x5f
        /*0032*/ 	.short	0x0101


	//----- nvinfo : EIATTR_VRC_CTA_INIT_COUNT
	.align		4
        /*0034*/ 	.byte	0x02, 0x4a
	.zero		1
	.zero		1


	//----- nvinfo : EIATTR_EXIT_INSTR_OFFSETS
	.align		4
        /*0038*/ 	.byte	0x04, 0x1c
        /*003a*/ 	.short	(.L_36 - .L_35)


	//   ....[0]....
.L_35:
        /*003c*/ 	.word	0x00000050


	//----- nvinfo : EIATTR_CBANK_PARAM_SIZE
	.align		4
.L_36:
        /*0040*/ 	.byte	0x03, 0x19
        /*0042*/ 	.short	0x0010


	//----- nvinfo : EIATTR_PARAM_CBANK
	.align		4
        /*0044*/ 	.byte	0x04, 0x0a
        /*0046*/ 	.short	(.L_38 - .L_37)
	.align		4
.L_37:
        /*0048*/ 	.word	index@(.nv.constant0._Z4testiPi)
        /*004c*/ 	.short	0x0380
        /*004e*/ 	.short	0x0010


	//----- nvinfo : EIATTR_SW_WAR
	.align		4
.L_38:
        /*0050*/ 	.byte	0x04, 0x36
        /*0052*/ 	.short	(.L_40 - .L_39)
.L_39:
        /*0054*/ 	.word	0x00000008
.L_40:


//--------------------- .nv.info._Z3addiiPi       --------------------------
	.section	.nv.info._Z3addiiPi,"",@"SHT_CUDA_INFO"
	.sectionflags	@""
	.align	4


	//----- nvinfo : EIATTR_CUDA_API_VERSION
	.align		4
        /*0000*/ 	.byte	0x04, 0x37
        /*0002*/ 	.short	(.L_42 - .L_41)
.L_41:
        /*0004*/ 	.word	0x00000082


	//----- nvinfo : EIATTR_KPARAM_INFO
	.align		4
.L_42:
        /*0008*/ 	.byte	0x04, 0x17
        /*000a*/ 	.short	(.L_44 - .L_43)
.L_43:
        /*000c*/ 	.word	0x00000000
        /*0010*/ 	.short	0x0002
        /*0012*/ 	.short	0x0008
        /*0014*/ 	.byte	0x00, 0xf5, 0x21, 0x00


	//----- nvinfo : EIATTR_KPARAM_INFO
	.align		4
.L_44:
        /*0018*/ 	.byte	0x04, 0x17
        /*001a*/ 	.short	(.L_46 - .L_45)
.L_45:
        /*001c*/ 	.word	0x00000000
        /*0020*/ 	.short	0x0001
        /*0022*/ 	.short	0x0004
        /*0024*/ 	.byte	0x00, 0xf0, 0x11, 0x00


	//----- nvinfo : EIATTR_KPARAM_INFO
	.align		4
.L_46:
        /*0028*/ 	.byte	0x04, 0x17
        /*002a*/ 	.short	(.L_48 - .L_47)
.L_47:
        /*002c*/ 	.word	0x00000000
        /*0030*/ 	.short	0x0000
        /*0032*/ 	.short	0x0000
        /*0034*/ 	.byte	0x00, 0xf0, 0x11, 0x00


	//----- nvinfo : EIATTR_SPARSE_MMA_MASK
	.align		4
.L_48:
        /*0038*/ 	.byte	0x03, 0x50
        /*003a*/ 	.short	0x0000


	//----- nvinfo : EIATTR_MAXREG_COUNT
	.align		4
        /*003c*/ 	.byte	0x03, 0x1b
        /*003e*/ 	.short	0x00ff


	//----- nvinfo : EIATTR_MERCURY_ISA_VERSION
	.align		4
        /*0040*/ 	.byte	0x03, 0x5f
        /*0042*/ 	.short	0x0101


	//----- nvinfo : EIATTR_VRC_CTA_INIT_COUNT
	.align		4
        /*0044*/ 	.byte	0x02, 0x4a
	.zero		1
	.zero		1


	//----- nvinfo : EIATTR_EXIT_INSTR_OFFSETS
	.align		4
        /*0048*/ 	.byte	0x04, 0x1c
        /*004a*/ 	.short	(.L_50 - .L_49)


	//   ....[0]....
.L_49:
        /*004c*/ 	.word	0x00000060


	//----- nvinfo : EIATTR_CBANK_PARAM_SIZE
	.align		4
.L_50:
        /*0050*/ 	.byte	0x03, 0x19
        /*0052*/ 	.short	0x0010


	//----- nvinfo : EIATTR_PARAM_CBANK
	.align		4
        /*0054*/ 	.byte	0x04, 0x0a
        /*0056*/ 	.short	(.L_52 - .L_51)
	.align		4
.L_51:
        /*0058*/ 	.word	index@(.nv.constant0._Z3addiiPi)
        /*005c*/ 	.short	0x0380
        /*005e*/ 	.short	0x0010


	//----- nvinfo : EIATTR_SW_WAR
	.align		4
.L_52:
        /*0060*/ 	.byte	0x04, 0x36
        /*0062*/ 	.short	(.L_54 - .L_53)
.L_53:
        /*0064*/ 	.word	0x00000008
.L_54:


//--------------------- .nv.callgraph             --------------------------
	.section	.nv.callgraph,"",@"SHT_CUDA_CALLGRAPH"
	.align	4
	.sectionentsize	8
	.align		4
        /*0000*/ 	.word	0x00000000
	.align		4
        /*0004*/ 	.word	0xffffffff
	.align		4
        /*0008*/ 	.word	index@(_Z10cuda_hellov)
	.align		4
        /*000c*/ 	.word	index@(vprintf)
	.align		4
        /*0010*/ 	.word	0x00000000
	.align		4
        /*0014*/ 	.word	0xfffffffe
	.align		4
        /*0018*/ 	.word	0x00000000
	.align		4
        /*001c*/ 	.word	0xfffffffd
	.align		4
        /*0020*/ 	.word	0x00000000
	.align		4
        /*0024*/ 	.word	0xfffffffc


//--------------------- .nv.constant4             --------------------------
	.section	.nv.constant4,"a",@progbits
	.align	8
	.align		8
.nv.constant4:
        /*0000*/ 	.dword	vprintf
	.align		8
        /*0008*/ 	.dword	$str


//--------------------- .text._Z10cuda_hellov     --------------------------
	.section	.text._Z10cuda_hellov,"ax",@progbits
	.align	128
        .global         _Z10cuda_hellov
        .type           _Z10cuda_hellov,@function
        .size           _Z10cuda_hellov,(.L_x_4 - _Z10cuda_hellov)
        .other          _Z10cuda_hellov,@"STO_CUDA_ENTRY STV_DEFAULT"
_Z10cuda_hellov:
.text._Z10cuda_hellov:
[----:B------:R-:W0:Y:S01]  /*0000*/  LDC R1, c[0x0][0x37c] ;  /* 0x0000df00ff017b82 */ /* 0x000e220000000800 */
[----:B------:R-:W-:Y:S01]  /*0010*/  MOV R0, 0x0 ;  /* 0x0000000000007802 */ /* 0x000fe20000000f00 */
[----:B------:R-:W1:Y:S01]  /*0020*/  LDCU.64 UR4, c[0x4][0x8] ;  /* 0x01000100ff0477ac */ /* 0x000e620008000a00 */
[----:B------:R-:W-:-:S05]  /*0030*/  CS2R R6, SRZ ;  /* 0x0000000000067805 */ /* 0x000fca000001ff00 */
[----:B------:R2:W3:Y:S01]  /*0040*/  LDC.64 R2, c[0x4][R0] ;  /* 0x0100000000027b82 */ /* 0x0004e20000000a00 */
[----:B-1----:R-:W-:Y:S02]  /*0050*/  IMAD.U32 R4, RZ, RZ, UR4 ;  /* 0x00000004ff047e24 */ /* 0x002fe4000f8e00ff */
[----:B--2---:R-:W-:-:S07]  /*0060*/  IMAD.U32 R5, RZ, RZ, UR5 ;  /* 0x00000005ff057e24 */ /* 0x004fce000f8e00ff */
[----:B------:R-:W-:-:S07]  /*0070*/  LEPC R20, `(.L_x_0) ;  /* 0x000000001014794e */ /* 0x000fce0000000000 */
[----:B0--3--:R-:W-:Y:S05]  /*0080*/  CALL.ABS.NOINC R2 ;  /* 0x0000000002007343 */ /* 0x009fea0003c00000 */
.L_x_0:
[----:B------:R-:W-:Y:S05]  /*0090*/  EXIT ;  /* 0x000000000000794d */ /* 0x000fea0003800000 */
.L_x_1:
[----:B------:R-:W-:-:S00]  /*00a0*/  BRA `(.L_x_1) ;  /* 0xfffffffc00fc7947 */ /* 0x000fc0000383ffff */
[----:B------:R-:W-:-:S00]  /*00b0*/  NOP ;  /* 0x0000000000007918 */ /* 0x000fc00000000000 */
        /* <DEDUP_REMOVED lines=12> */
.L_x_4:


//--------------------- .text._Z4testiPi          --------------------------
	.section	.text._Z4testiPi,"ax",@progbits
	.align	128
        .global         _Z4testiPi
        .type           _Z4testiPi,@function
        .size           _Z4testiPi,(.L_x_5 - _Z4testiPi)
        .other          _Z4testiPi,@"STO_CUDA_ENTRY STV_DEFAULT"
_Z4testiPi:
.text._Z4testiPi:
[----:B------:R-:W-:Y:S08]  /*0000*/  LDC R1, c[0x0][0x37c] ;  /* 0x0000df00ff017b82 */ /* 0x000ff00000000800 */
[----:B------:R-:W0:Y:S01]  /*0010*/  LDC R5, c[0x0][0x380] ;  /* 0x0000e000ff057b82 */ /* 0x000e220000000800 */
[----:B------:R-:W0:Y:S07]  /*0020*/  LDCU.64 UR4, c[0x0][0x358] ;  /* 0x00006b00ff0477ac */ /* 0x000e2e0008000a00 */
[----:B------:R-:W0:Y:S02]  /*0030*/  LDC.64 R2, c[0x0][0x388] ;  /* 0x0000e200ff027b82 */ /* 0x000e240000000a00 */
[----:B0-----:R-:W-:Y:S01]  /*0040*/  STG.E desc[UR4][R2.64], R5 ;  /* 0x0000000502007986 */ /* 0x001fe2000c101904 */
[----:B------:R-:W-:Y:S05]  /*0050*/  EXIT ;  /* 0x000000000000794d */ /* 0x000fea0003800000 */
.L_x_2:
        /* <DEDUP_REMOVED lines=10> */
.L_x_5:


//--------------------- .text._Z3addiiPi          --------------------------
	.section	.text._Z3addiiPi,"ax",@progbits
	.align	128
        .global         _Z3addiiPi
        .type           _Z3addiiPi,@function
        .size           _Z3addiiPi,(.L_x_6 - _Z3addiiPi)
        .other          _Z3addiiPi,@"STO_CUDA_ENTRY STV_DEFAULT"
_Z3addiiPi:
.text._Z3addiiPi:
[----:B------:R-:W-:Y:S08]  /*0000*/  LDC R1, c[0x0][0x37c] ;  /* 0x0000df00ff017b82 */ /* 0x000ff00000000800 */
[----:B------:R-:W0:Y:S01]  /*0010*/  LDC.64 R4, c[0x0][0x380] ;  /* 0x0000e000ff047b82 */ /* 0x000e220000000a00 */
[----:B------:R-:W1:Y:S07]  /*0020*/  LDCU.64 UR4, c[0x0][0x358] ;  /* 0x00006b00ff0477ac */ /* 0x000e6e0008000a00 */
[----:B------:R-:W1:Y:S01]  /*0030*/  LDC.64 R2, c[0x0][0x388] ;  /* 0x0000e200ff027b82 */ /* 0x000e620000000a00 */
[----:B0-----:R-:W-:-:S05]  /*0040*/  IADD3 R5, PT, PT, R5, R4, RZ ;  /* 0x0000000405057210 */ /* 0x001fca0007ffe0ff */
[----:B-1----:R-:W-:Y:S01]  /*0050*/  STG.E desc[UR4][R2.64], R5 ;  /* 0x0000000502007986 */ /* 0x002fe2000c101904 */
[----:B------:R-:W-:Y:S05]  /*0060*/  EXIT ;  /* 0x000000000000794d */ /* 0x000fea0003800000 */
.L_x_3:
        /* <DEDUP_REMOVED lines=9> */
.L_x_6:


//--------------------- .nv.global.init           --------------------------
	.section	.nv.global.init,"aw",@progbits
.nv.global.init:
	.type		$str,@object
	.size		$str,(.L_0 - $str)
$str:
        /*0000*/ 	.byte	0x48, 0x65, 0x6c, 0x6c, 0x6f, 0x20, 0x57, 0x6f, 0x72, 0x6c, 0x64, 0x20, 0x66, 0x72, 0x6f, 0x6d
        /*0010*/ 	.byte	0x20, 0x47, 0x50, 0x55, 0x21, 0x0a, 0x00
.L_0:


//--------------------- .nv.shared.reserved.0     --------------------------
	.section	.nv.shared.reserved.0,"aw",@nobits
	.weak		__nv_reservedSMEM_offset_0_alias
	.size		__nv_reservedSMEM_offset_0_alias, 0, 64
	.other		__nv_reservedSMEM_offset_0_alias,@"STO_CUDA_RESERVED_SHARED STV_DEFAULT"
__nv_reservedSMEM_offset_0_alias:
	.zero		0
	.zero		64


//--------------------- .nv.constant0._Z10cuda_hellov --------------------------
	.section	.nv.constant0._Z10cuda_hellov,"a",@progbits
	.sectionflags	@""
	.align	4
.nv.constant0._Z10cuda_hellov:
	.zero		896


//--------------------- .nv.constant0._Z4testiPi  --------------------------
	.section	.nv.constant0._Z4testiPi,"a",@progbits
	.sectionflags	@""
	.align	4
.nv.constant0._Z4testiPi:
	.zero		912


//--------------------- .nv.constant0._Z3addiiPi  --------------------------
	.section	.nv.constant0._Z3addiiPi,"a",@progbits
	.sectionflags	@""
	.align	4
.nv.constant0._Z3addiiPi:
	.zero		912


//--------------------- SYMBOLS --------------------------

	.type		.nv.reservedSmem.offset0,@object
	.size		.nv.reservedSmem.offset0,0x4
	.type		vprintf,@function
